	.headerflags	@"EF_CUDA_TEXMODE_UNIFIED EF_CUDA_64BIT_ADDRESS EF_CUDA_ACCELERATORS EF_CUDA_SM90 EF_CUDA_VIRTUAL_SM(EF_CUDA_SM90)"
	.elftype	@"ET_EXEC"


//--------------------- .nv.info                  --------------------------
	.section	.nv.info,"",@"SHT_CUDA_INFO"
	.align	4


	//----- nvinfo : EIATTR_REGCOUNT
	.align		4
        /*0000*/ 	.byte	0x04, 0x2f
        /*0002*/ 	.short	(.L_1 - .L_0)
	.align		4
.L_0:
        /*0004*/ 	.word	index@(triton_poi_fused__to_copy_add_arange_mul_38)
        /*0008*/ 	.word	0x00000008


	//----- nvinfo : EIATTR_MIN_STACK_SIZE
	.align		4
.L_1:
        /*000c*/ 	.byte	0x04, 0x12
        /*000e*/ 	.short	(.L_3 - .L_2)
	.align		4
.L_2:
        /*0010*/ 	.word	index@(triton_poi_fused__to_copy_add_arange_mul_38)
        /*0014*/ 	.word	0x00000000


	//----- nvinfo : EIATTR_FRAME_SIZE
	.align		4
.L_3:
        /*0018*/ 	.byte	0x04, 0x11
        /*001a*/ 	.short	(.L_5 - .L_4)
	.align		4
.L_4:
        /*001c*/ 	.word	index@(triton_poi_fused__to_copy_add_arange_mul_38)
        /*0020*/ 	.word	0x00000000


	//----- nvinfo : EIATTR_MIN_STACK_SIZE
	.align		4
.L_5:
        /*0024*/ 	.byte	0x04, 0x12
        /*0026*/ 	.short	(.L_7 - .L_6)
	.align		4
.L_6:
        /*0028*/ 	.word	index@(triton_poi_fused__to_copy_add_arange_mul_38)
        /*002c*/ 	.word	0x00000000
.L_7:


//--------------------- .nv.info.triton_poi_fused__to_copy_add_arange_mul_38 --------------------------
	.section	.nv.info.triton_poi_fused__to_copy_add_arange_mul_38,"",@"SHT_CUDA_INFO"
	.sectionflags	@""
	.align	4


	//----- nvinfo : EIATTR_CUDA_API_VERSION
	.align		4
        /*0000*/ 	.byte	0x04, 0x37
        /*0002*/ 	.short	(.L_9 - .L_8)
.L_8:
        /*0004*/ 	.word	0x0000007c


	//----- nvinfo : EIATTR_KPARAM_INFO
	.align		4
.L_9:
        /*0008*/ 	.byte	0x04, 0x17
        /*000a*/ 	.short	(.L_11 - .L_10)
.L_10:
        /*000c*/ 	.word	0x00000000
        /*0010*/ 	.short	0x0001
        /*0012*/ 	.short	0x0008
        /*0014*/ 	.byte	0x00, 0xf0, 0x11, 0x00


	//----- nvinfo : EIATTR_KPARAM_INFO
	.align		4
.L_11:
        /*0018*/ 	.byte	0x04, 0x17
        /*001a*/ 	.short	(.L_13 - .L_12)
.L_12:
        /*001c*/ 	.word	0x00000000
        /*0020*/ 	.short	0x0000
        /*0022*/ 	.short	0x0000
        /*0024*/ 	.byte	0x00, 0xf4, 0x21, 0x00


	//----- nvinfo : EIATTR_SPARSE_MMA_MASK
	.align		4
.L_13:
        /*0028*/ 	.byte	0x03, 0x50
        /*002a*/ 	.short	0x0000


	//----- nvinfo : EIATTR_MAXREG_COUNT
	.align		4
        /*002c*/ 	.byte	0x03, 0x1b
        /*002e*/ 	.short	0x00ff


	//----- nvinfo : EIATTR_EXIT_INSTR_OFFSETS
	.align		4
        /*0030*/ 	.byte	0x04, 0x1c
        /*0032*/ 	.short	(.L_15 - .L_14)


	//   ....[0]....
.L_14:
        /*0034*/ 	.word	0x000000c0


	//   ....[1]....
        /*0038*/ 	.word	0x000000f0


	//----- nvinfo : EIATTR_REQNTID
	.align		4
.L_15:
        /*003c*/ 	.byte	0x04, 0x10
        /*003e*/ 	.short	(.L_17 - .L_16)
.L_16:
        /*0040*/ 	.word	0x00000020
        /*0044*/ 	.word	0x00000001
        /*0048*/ 	.word	0x00000001


	//----- nvinfo : EIATTR_CBANK_PARAM_SIZE
	.align		4
.L_17:
        /*004c*/ 	.byte	0x03, 0x19
        /*004e*/ 	.short	0x000c


	//----- nvinfo : EIATTR_PARAM_CBANK
	.align		4
        /*0050*/ 	.byte	0x04, 0x0a
        /*0052*/ 	.short	(.L_19 - .L_18)
	.align		4
.L_18:
        /*0054*/ 	.word	index@(.nv.constant0.triton_poi_fused__to_copy_add_arange_mul_38)
        /*0058*/ 	.short	0x0210
        /*005a*/ 	.short	0x000c


	//----- nvinfo : EIATTR_SW_WAR
	.align		4
.L_19:
        /*005c*/ 	.byte	0x04, 0x36
        /*005e*/ 	.short	(.L_21 - .L_20)
.L_20:
        /*0060*/ 	.word	0x00000008
.L_21:


//--------------------- .nv.callgraph             --------------------------
	.section	.nv.callgraph,"",@"SHT_CUDA_CALLGRAPH"
	.align	4
	.sectionentsize	8
	.align		4
        /*0000*/ 	.word	0x00000000
	.align		4
        /*0004*/ 	.word	0xffffffff
	.align		4
        /*0008*/ 	.word	0x00000000
	.align		4
        /*000c*/ 	.word	0xfffffffe
	.align		4
        /*0010*/ 	.word	0x00000000
	.align		4
        /*0014*/ 	.word	0xfffffffd
	.align		4
        /*0018*/ 	.word	0x00000000
	.align		4
        /*001c*/ 	.word	0xfffffffc


//--------------------- .text.triton_poi_fused__to_copy_add_arange_mul_38 --------------------------
	.section	.text.triton_poi_fused__to_copy_add_arange_mul_38,"ax",@progbits
	.align	128
        .global         triton_poi_fused__to_copy_add_arange_mul_38
        .type           triton_poi_fused__to_copy_add_arange_mul_38,@function
        .size           triton_poi_fused__to_copy_add_arange_mul_38,(.L_x_1 - triton_poi_fused__to_copy_add_arange_mul_38)
        .other          triton_poi_fused__to_copy_add_arange_mul_38,@"STO_CUDA_ENTRY STV_DEFAULT"
triton_poi_fused__to_copy_add_arange_mul_38:
.text.triton_poi_fused__to_copy_add_arange_mul_38:
[----:B------:R-:W0:Y:S02]  /*0000*/  LDC R1, c[0x0][0x28] ;  /* 0x00000a00ff017b82 */ /* 0x000e240000000800 */
[----:B------:R-:W1:Y:S01]  /*0010*/  S2R R0, SR_TID.X ;  /* 0x0000000000007919 */ /* 0x000e620000002100 */
[----:B------:R-:W2:Y:S01]  /*0020*/  LDC.64 R2, c[0x0][0x210] ;  /* 0x00008400ff027b82 */ /* 0x000ea20000000a00 */
[----:B------:R-:W3:Y:S01]  /*0030*/  S2R R5, SR_CTAID.X ;  /* 0x0000000000057919 */ /* 0x000ee20000002500 */
[----:B-1----:R-:W-:-:S05]  /*0040*/  LOP3.LUT R0, R0, 0x1f, RZ, 0xc0, !PT ;  /* 0x0000001f00007812 */ /* 0x002fca00078ec0ff */
[----:B---3--:R-:W-:-:S04]  /*0050*/  IMAD R5, R5, 0x20, R0 ;  /* 0x0000002005057824 */ /* 0x008fc800078e0200 */
[C---:B--2---:R-:W-:Y:S01]  /*0060*/  IMAD.WIDE R2, R5.reuse, 0x8, R2 ;  /* 0x0000000805027825 */ /* 0x044fe200078e0202 */
[----:B------:R-:W-:Y:S02]  /*0070*/  I2FP.F32.S32 R0, R5 ;  /* 0x0000000500007245 */ /* 0x000fe40000201400 */
[----:B------:R-:W-:-:S03]  /*0080*/  ISETP.GE.AND P0, PT, R5, 0x20, PT ;  /* 0x000000200500780c */ /* 0x000fc60003f06270 */
[----:B------:R-:W-:-:S04]  /*0090*/  FMUL R0, R0, 0.5 ;  /* 0x3f00000000007820 */ /* 0x000fc80000400000 */
[----:B------:R-:W1:Y:S02]  /*00a0*/  F2I.TRUNC.NTZ R4, R0 ;  /* 0x0000000000047305 */ /* 0x000e64000020f100 */
[----:B-1----:R-:W-:-:S04]  /*00b0*/  SHF.R.S32.HI R5, RZ, 0x1f, R4 ;  /* 0x0000001fff057819 */ /* 0x002fc80000011404 */
[----:B------:R-:W-:Y:S05]  /*00c0*/  @P0 EXIT ;  /* 0x000000000000094d */ /* 0x000fea0003800000 */
[----:B------:R-:W-:Y:S02]  /*00d0*/  ULDC.64 UR4, c[0x0][0x208] ;  /* 0x0000820000047ab9 */ /* 0x000fe40000000a00 */
[----:B------:R-:W-:Y:S01]  /*00e0*/  STG.E.64 desc[UR4][R2.64], R4 ;  /* 0x0000000402007986 */ /* 0x000fe2000c101b04 */
[----:B------:R-:W-:Y:S05]  /*00f0*/  EXIT ;  /* 0x000000000000794d */ /* 0x000fea0003800000 */
.L_x_0:
[----:B------:R-:W-:-:S00]  /*0100*/  BRA `(.L_x_0) ;  /* 0xfffffffc00fc7947 */ /* 0x000fc0000383ffff */
[----:B------:R-:W-:-:S00]  /*0110*/  NOP ;  /* 0x0000000000007918 */ /* 0x000fc00000000000 */
        /* <DEDUP_REMOVED lines=14> */
.L_x_1:


//--------------------- .nv.constant0.triton_poi_fused__to_copy_add_arange_mul_38 --------------------------
	.section	.nv.constant0.triton_poi_fused__to_copy_add_arange_mul_38,"a",@progbits
	.sectionflags	@""
	.align	4
.nv.constant0.triton_poi_fused__to_copy_add_arange_mul_38:
	.zero		540
